//
// Generated by NVIDIA NVVM Compiler
//
// Compiler Build ID: CL-36424714
// Cuda compilation tools, release 13.0, V13.0.88
// Based on NVVM 20.0.0
//

.version 9.0
.target sm_100
.address_size 64

	// .globl	_Z17transfer_1d_arrayPim
// _ZZ17transfer_1d_arrayPimE4smem has been demoted
// _ZZ17transfer_1d_arrayPimE3bar has been demoted

.visible .entry _Z17transfer_1d_arrayPim(
	.param .u64 .ptr .align 1 _Z17transfer_1d_arrayPim_param_0,
	.param .u64 _Z17transfer_1d_arrayPim_param_1
)
{
	.reg .pred 	%p<3>;
	.reg .b32 	%r<11>;
	.reg .b64 	%rd<7>;
	// demoted variable
	.shared .align 16 .b8 _ZZ17transfer_1d_arrayPimE4smem[4096];
	// demoted variable
	.shared .align 8 .b8 _ZZ17transfer_1d_arrayPimE3bar[8];
	ld.param.u64 	%rd1, [_Z17transfer_1d_arrayPim_param_0];
	ld.param.u64 	%rd2, [_Z17transfer_1d_arrayPim_param_1];
	mov.u32 	%r1, %tid.x;
	setp.ne.s32 	%p1, %r1, 0;
	@%p1 bra 	$L__BB0_2;
	mov.u32 	%r3, %ntid.x;
	mov.u32 	%r2, _ZZ17transfer_1d_arrayPimE3bar;
	// begin inline asm
	mbarrier.init.shared.b64 [%r2], %r3;
	// end inline asm
	// begin inline asm
	fence.proxy.async.shared::cta; // 6.
	// end inline asm
$L__BB0_2:
	setp.ne.s32 	%p2, %r1, 0;
	bar.sync 	0;
	@%p2 bra 	$L__BB0_4;
	cvta.to.global.u64 	%rd4, %rd1;
	shl.b64 	%rd5, %rd2, 2;
	add.s64 	%rd3, %rd4, %rd5;
	mov.u32 	%r4, _ZZ17transfer_1d_arrayPimE4smem;
	mov.u32 	%r6, _ZZ17transfer_1d_arrayPimE3bar;
	mov.b32 	%r8, 4096;
	// begin inline asm
	cp.async.bulk.shared::cluster.global.mbarrier::complete_tx::bytes [%r4], [%rd3], %r8, [%r6];
	// end inline asm
	// begin inline asm
	mbarrier.expect_tx.relaxed.cta.shared::cta.b64 [%r6], %r8;
	// end inline asm
$L__BB0_4:
	mov.u32 	%r9, _ZZ17transfer_1d_arrayPimE3bar;
	mov.b32 	%r10, 1;
	// begin inline asm
	mbarrier.arrive.shared::cta.b64                             %rd6,  [%r9], %r10;    // 2. 
	// end inline asm
	ret;

}


// ===== COMPILED SASS (sm_100) =====

	.target	sm_100

	.elftype	@"ET_EXEC"


//--------------------- .note.nv.tkinfo           --------------------------
	.section	.note.nv.tkinfo,"",@"SHT_NOTE"
	.sectionflags	@"SHF_NOTE_NV_TKINFO"
	.tkinfo
        /*0018*/ 	.word	0x00000002
        /*0030*/ 	.string	""
        /*0030*/ 	.string	"ptxas"
        /*0030*/ 	.string	"Cuda compilation tools, release 13.0, V13.0.88"
        /*0030*/ 	.string	"Build cuda_13.0.r13.0/compiler.36424714_0"
        /*0030*/ 	.string	"-arch sm_100 -m 64 "



//--------------------- .note.nv.cuinfo           --------------------------
	.section	.note.nv.cuinfo,"",@"SHT_NOTE"
	.sectionflags	@"SHF_NOTE_NV_CUINFO"
        /*0018*/ 	.short	0x0002
        /*001a*/ 	.short	0x0064
        /*001c*/ 	.short	0x0082
	.zero		2


//--------------------- .nv.info                  --------------------------
	.section	.nv.info,"",@"SHT_CUDA_INFO"
	.align	4


	//----- nvinfo : EIATTR_REGCOUNT
	.align		4
        /*0000*/ 	.byte	0x04, 0x2f
        /*0002*/ 	.short	(.L_1 - .L_0)
	.align		4
.L_0:
        /*0004*/ 	.word	index@(_Z17transfer_1d_arrayPim)
        /*0008*/ 	.word	0x00000004


	//----- nvinfo : EIATTR_FRAME_SIZE
	.align		4
.L_1:
        /*000c*/ 	.byte	0x04, 0x11
        /*000e*/ 	.short	(.L_3 - .L_2)
	.align		4
.L_2:
        /*0010*/ 	.word	index@(_Z17transfer_1d_arrayPim)
        /*0014*/ 	.word	0x00000000


	//----- nvinfo : EIATTR_MIN_STACK_SIZE
	.align		4
.L_3:
        /*0018*/ 	.byte	0x04, 0x12
        /*001a*/ 	.short	(.L_5 - .L_4)
	.align		4
.L_4:
        /*001c*/ 	.word	index@(_Z17transfer_1d_arrayPim)
        /*0020*/ 	.word	0x00000000
.L_5:


//--------------------- .nv.compat                --------------------------
	.section	.nv.compat,"",@"SHT_CUDA_COMPAT_INFO"
	.align	4
        /*0000*/ 	.byte	0x02, 0x09, 0x00, 0x00, 0x02, 0x02, 0x02, 0x00, 0x02, 0x05, 0x05, 0x00, 0x03, 0x07, 0x01, 0x01
        /*0010*/ 	.byte	0x02, 0x03, 0x00, 0x00, 0x02, 0x06, 0x01, 0x00, 0x04, 0x0b, 0x08, 0x00, 0x09, 0x00, 0x00, 0x00
        /*0020*/ 	.byte	0x00, 0x00, 0x00, 0x00


//--------------------- .nv.info._Z17transfer_1d_arrayPim --------------------------
	.section	.nv.info._Z17transfer_1d_arrayPim,"",@"SHT_CUDA_INFO"
	.sectionflags	@""
	.align	4


	//----- nvinfo : EIATTR_CUDA_API_VERSION
	.align		4
        /*0000*/ 	.byte	0x04, 0x37
        /*0002*/ 	.short	(.L_7 - .L_6)
.L_6:
        /*0004*/ 	.word	0x00000082


	//----- nvinfo : EIATTR_KPARAM_INFO
	.align		4
.L_7:
        /*0008*/ 	.byte	0x04, 0x17
        /*000a*/ 	.short	(.L_9 - .L_8)
.L_8:
        /*000c*/ 	.word	0x00000000
        /*0010*/ 	.short	0x0001
        /*0012*/ 	.short	0x0008
        /*0014*/ 	.byte	0x00, 0xf0, 0x21, 0x00


	//----- nvinfo : EIATTR_KPARAM_INFO
	.align		4
.L_9:
        /*0018*/ 	.byte	0x04, 0x17
        /*001a*/ 	.short	(.L_11 - .L_10)
.L_10:
        /*001c*/ 	.word	0x00000000
        /*0020*/ 	.short	0x0000
        /*0022*/ 	.short	0x0000
        /*0024*/ 	.byte	0x00, 0xf5, 0x21, 0x00


	//----- nvinfo : EIATTR_SPARSE_MMA_MASK
	.align		4
.L_11:
        /*0028*/ 	.byte	0x03, 0x50
        /*002a*/ 	.short	0x0000


	//----- nvinfo : EIATTR_MAXREG_COUNT
	.align		4
        /*002c*/ 	.byte	0x03, 0x1b
        /*002e*/ 	.short	0x00ff


	//----- nvinfo : EIATTR_NUM_BARRIERS
	.align		4
        /*0030*/ 	.byte	0x02, 0x4c
        /*0032*/ 	.byte	0x01
	.zero		1


	//----- nvinfo : EIATTR_MERCURY_ISA_VERSION
	.align		4
        /*0034*/ 	.byte	0x03, 0x5f
        /*0036*/ 	.short	0x0101


	//----- nvinfo : EIATTR_VRC_CTA_INIT_COUNT
	.align		4
        /*0038*/ 	.byte	0x02, 0x4a
	.zero		1
	.zero		1


	//----- nvinfo : EIATTR_MBARRIER_INSTR_OFFSETS
	.align		4
        /*003c*/ 	.byte	0x04, 0x39
        /*003e*/ 	.short	(.L_13 - .L_12)


	//   ....[0]....
.L_12:
        /*0040*/ 	.word	0x000000e0
        /*0044*/ 	.word	0x000000ff
        /*0048*/ 	.word	0x00000000
        /*004c*/ 	.short	0x0100
        /*004e*/ 	.byte	0x06
	.zero		1


	//   ....[1]....
        /*0050*/ 	.word	0x00000250
        /*0054*/ 	.word	0x000000ff
        /*0058*/ 	.word	0x00000000
        /*005c*/ 	.short	0x010b
        /*005e*/ 	.byte	0x07
	.zero		1


	//   ....[2]....
        /*0060*/ 	.word	0x000002b0
        /*0064*/ 	.word	0x000000ff
        /*0068*/ 	.word	0x00000000
        /*006c*/ 	.short	0x0101
        /*006e*/ 	.byte	0x04
	.zero		1


	//----- nvinfo : EIATTR_NUM_MBARRIERS
	.align		4
.L_13:
        /*0070*/ 	.byte	0x03, 0x38
        /*0072*/ 	.short	0x0001


	//----- nvinfo : EIATTR_EXIT_INSTR_OFFSETS
	.align		4
        /*0074*/ 	.byte	0x04, 0x1c
        /*0076*/ 	.short	(.L_15 - .L_14)


	//   ....[0]....
.L_14:
        /*0078*/ 	.word	0x000002c0


	//----- nvinfo : EIATTR_CRS_STACK_SIZE
	.align		4
.L_15:
        /*007c*/ 	.byte	0x04, 0x1e
        /*007e*/ 	.short	(.L_17 - .L_16)
.L_16:
        /*0080*/ 	.word	0x00000000


	//----- nvinfo : EIATTR_CBANK_PARAM_SIZE
	.align		4
.L_17:
        /*0084*/ 	.byte	0x03, 0x19
        /*0086*/ 	.short	0x0010


	//----- nvinfo : EIATTR_PARAM_CBANK
	.align		4
        /*0088*/ 	.byte	0x04, 0x0a
        /*008a*/ 	.short	(.L_19 - .L_18)
	.align		4
.L_18:
        /*008c*/ 	.word	index@(.nv.constant0._Z17transfer_1d_arrayPim)
        /*0090*/ 	.short	0x0380
        /*0092*/ 	.short	0x0010


	//----- nvinfo : EIATTR_SW_WAR
	.align		4
.L_19:
        /*0094*/ 	.byte	0x04, 0x36
        /*0096*/ 	.short	(.L_21 - .L_20)
.L_20:
        /*0098*/ 	.word	0x00000008
.L_21:


//--------------------- .nv.callgraph             --------------------------
	.section	.nv.callgraph,"",@"SHT_CUDA_CALLGRAPH"
	.align	4
	.sectionentsize	8
	.align		4
        /*0000*/ 	.word	0x00000000
	.align		4
        /*0004*/ 	.word	0xffffffff
	.align		4
        /*0008*/ 	.word	0x00000000
	.align		4
        /*000c*/ 	.word	0xfffffffe
	.align		4
        /*0010*/ 	.word	0x00000000
	.align		4
        /*0014*/ 	.word	0xfffffffd
	.align		4
        /*0018*/ 	.word	0x00000000
	.align		4
        /*001c*/ 	.word	0xfffffffc


//--------------------- .text._Z17transfer_1d_arrayPim --------------------------
	.section	.text._Z17transfer_1d_arrayPim,"ax",@progbits
	.align	128
        .global         _Z17transfer_1d_arrayPim
        .type           _Z17transfer_1d_arrayPim,@function
        .size           _Z17transfer_1d_arrayPim,(.L_x_6 - _Z17transfer_1d_arrayPim)
        .other          _Z17transfer_1d_arrayPim,@"STO_CUDA_ENTRY STV_DEFAULT"
_Z17transfer_1d_arrayPim:
.text._Z17transfer_1d_arrayPim:
[----:B------:R-:W-:Y:S01]  /*0000*/  LDC R1, c[0x0][0x37c] ;  /* 0x0000df00ff017b82 */ /* 0x000fe20000000800 */
[----:B------:R-:W0:Y:S01]  /*0010*/  S2R R0, SR_TID.X ;  /* 0x0000000000007919 */ /* 0x000e220000002100 */
[----:B------:R-:W-:Y:S01]  /*0020*/  BSSY.RECONVERGENT B0, `(.L_x_0) ;  /* 0x000000f000007945 */ /* 0x000fe20003800200 */
[----:B0-----:R-:W-:-:S13]  /*0030*/  ISETP.NE.AND P0, PT, R0, RZ, PT ;  /* 0x000000ff0000720c */ /* 0x001fda0003f05270 */
[----:B------:R-:W-:Y:S05]  /*0040*/  @P0 BRA `(.L_x_1) ;  /* 0x0000000000300947 */ /* 0x000fea0003800000 */
[----:B------:R-:W0:Y:S01]  /*0050*/  S2UR UR7, SR_CgaCtaId ;  /* 0x00000000000779c3 */ /* 0x000e220000008800 */
[----:B------:R-:W1:Y:S01]  /*0060*/  LDCU UR5, c[0x0][0x360] ;  /* 0x00006c00ff0577ac */ /* 0x000e620008000800 */
[----:B------:R-:W-:Y:S02]  /*0070*/  UMOV UR4, 0x400 ;  /* 0x0000040000047882 */ /* 0x000fe40000000000 */
[----:B------:R-:W-:Y:S02]  /*0080*/  UIADD3 UR6, UPT, UPT, UR4, 0x1000, URZ ;  /* 0x0000100004067890 */ /* 0x000fe4000fffe0ff */
[----:B-1----:R-:W-:-:S04]  /*0090*/  UIADD3 UR4, UPT, UPT, -UR5, 0x100000, URZ ;  /* 0x0010000005047890 */ /* 0x002fc8000fffe1ff */
[----:B------:R-:W-:Y:S02]  /*00a0*/  USHF.L.U32 UR5, UR4, 0xb, URZ ;  /* 0x0000000b04057899 */ /* 0x000fe400080006ff */
[----:B------:R-:W-:Y:S02]  /*00b0*/  USHF.L.U32 UR4, UR4, 0x1, URZ ;  /* 0x0000000104047899 */ /* 0x000fe400080006ff */
[----:B0-----:R-:W-:Y:S01]  /*00c0*/  ULEA UR6, UR7, UR6, 0x18 ;  /* 0x0000000607067291 */ /* 0x001fe2000f8ec0ff */
[----:B------:R-:W0:Y:S11]  /*00d0*/  FENCE.VIEW.ASYNC.S ;  /* 0x00000000000073c6 */ /* 0x000e360000000000 */
[----:B0-----:R0:W1:Y:S02]  /*00e0*/  SYNCS.EXCH.64 URZ, [UR6], UR4 ;  /* 0x0000000406ff75b2 */ /* 0x0010640008000100 */
[----:B-1----:R1:W-:Y:S06]  /*00f0*/  MEMBAR.ALL.CTA ;  /* 0x0000000000007992 */ /* 0x0023ec0000008000 */
[----:B-1----:R-:W1:Y:S02]  /*0100*/  FENCE.VIEW.ASYNC.S ;  /* 0x00000000000073c6 */ /* 0x002e640000000000 */
.L_x_1:
[----:B0-----:R-:W-:Y:S05]  /*0110*/  BSYNC.RECONVERGENT B0 ;  /* 0x0000000000007941 */ /* 0x001fea0003800200 */
.L_x_0:
[----:B-1----:R-:W-:Y:S06]  /*0120*/  BAR.SYNC.DEFER_BLOCKING 0x0 ;  /* 0x0000000000007b1d */ /* 0x002fec0000010000 */
[----:B------:R-:W-:Y:S04]  /*0130*/  BSSY.RECONVERGENT B0, `(.L_x_2) ;  /* 0x0000013000007945 */ /* 0x000fe80003800200 */
[----:B------:R-:W-:Y:S05]  /*0140*/  @P0 BRA `(.L_x_3) ;  /* 0x0000000000440947 */ /* 0x000fea0003800000 */
[----:B------:R-:W0:Y:S01]  /*0150*/  S2UR UR7, SR_CgaCtaId ;  /* 0x00000000000779c3 */ /* 0x000e220000008800 */
[----:B------:R-:W1:Y:S01]  /*0160*/  LDCU.128 UR8, c[0x0][0x380] ;  /* 0x00007000ff0877ac */ /* 0x000e620008000c00 */
[----:B------:R-:W-:Y:S01]  /*0170*/  PLOP3.LUT P0, PT, PT, PT, PT, 0x80, 0x8 ;  /* 0x000000000008781c */ /* 0x000fe20003f0f070 */
[----:B------:R-:W-:Y:S01]  /*0180*/  UMOV UR6, 0x400 ;  /* 0x0000040000067882 */ /* 0x000fe20000000000 */
[----:B-1----:R-:W-:Y:S02]  /*0190*/  ULEA UR4, UP0, UR10, UR8, 0x2 ;  /* 0x000000080a047291 */ /* 0x002fe4000f8010ff */
[----:B------:R-:W-:Y:S02]  /*01a0*/  UIADD3 UR8, UPT, UPT, UR6, 0x1000, URZ ;  /* 0x0000100006087890 */ /* 0x000fe4000fffe0ff */
[----:B------:R-:W-:Y:S02]  /*01b0*/  ULEA.HI.X UR5, UR10, UR9, UR11, 0x2, UP0 ;  /* 0x000000090a057291 */ /* 0x000fe400080f140b */
[----:B0-----:R-:W-:-:S02]  /*01c0*/  ULEA UR6, UR7, UR6, 0x18 ;  /* 0x0000000607067291 */ /* 0x001fc4000f8ec0ff */
[----:B------:R-:W-:-:S03]  /*01d0*/  ULEA UR7, UR7, UR8, 0x18 ;  /* 0x0000000807077291 */ /* 0x000fc6000f8ec0ff */
[----:B------:R-:W-:-:S09]  /*01e0*/  UMOV UR8, 0x100 ;  /* 0x0000010000087882 */ /* 0x000fd20000000000 */
.L_x_4:
[----:B------:R-:W-:Y:S01]  /*01f0*/  @P0 ELECT P1, URZ, PT ;  /* 0x0000000000ff082f */ /* 0x000fe20003820000 */
[----:B------:R0:W-:-:S12]  /*0200*/  UBLKCP.S.G [UR6], [UR4], UR8 ;  /* 0x00000006040073ba */ /* 0x0001d80008000208 */
[----:B------:R-:W-:Y:S02]  /*0210*/  @P1 PLOP3.LUT P0, PT, P1, PT, PT, 0x8, 0x80 ;  /* 0x000000000080181c */ /* 0x000fe40000f0e170 */
[----:B------:R-:W-:-:S11]  /*0220*/  PLOP3.LUT P1, PT, PT, PT, PT, 0x8, 0x80 ;  /* 0x000000000080781c */ /* 0x000fd60003f2e170 */
[----:B0-----:R-:W-:Y:S05]  /*0230*/  @P0 BRA.U.ANY `(.L_x_4) ;  /* 0xfffffffd00ec0947 */ /* 0x001fea000393ffff */
[----:B------:R-:W-:-:S04]  /*0240*/  IMAD.MOV.U32 R0, RZ, RZ, 0x1000 ;  /* 0x00001000ff007424 */ /* 0x000fc800078e00ff */
[----:B------:R0:W-:Y:S03]  /*0250*/  SYNCS.ARRIVE.TRANS64.RED.A0TR RZ, [UR7], R0 ;  /* 0x00000000ffff79a7 */ /* 0x0001e60008300407 */
.L_x_3:
[----:B------:R-:W-:Y:S05]  /*0260*/  BSYNC.RECONVERGENT B0 ;  /* 0x0000000000007941 */ /* 0x000fea0003800200 */
.L_x_2:
[----:B------:R-:W1:Y:S01]  /*0270*/  S2UR UR5, SR_CgaCtaId ;  /* 0x00000000000579c3 */ /* 0x000e620000008800 */
[----:B------:R-:W-:Y:S02]  /*0280*/  UMOV UR4, 0x400 ;  /* 0x0000040000047882 */ /* 0x000fe40000000000 */
[----:B------:R-:W-:-:S04]  /*0290*/  UIADD3 UR4, UPT, UPT, UR4, 0x1000, URZ ;  /* 0x0000100004047890 */ /* 0x000fc8000fffe0ff */
[----:B-1----:R-:W-:-:S09]  /*02a0*/  ULEA UR4, UR5, UR4, 0x18 ;  /* 0x0000000405047291 */ /* 0x002fd2000f8ec0ff */
[----:B------:R-:W-:Y:S01]  /*02b0*/  SYNCS.ARRIVE.TRANS64.A1T0 RZ, [UR4], RZ ;  /* 0x000000ffffff79a7 */ /* 0x000fe20008100004 */
[----:B------:R-:W-:Y:S05]  /*02c0*/  EXIT ;  /* 0x000000000000794d */ /* 0x000fea0003800000 */
.L_x_5:
[----:B------:R-:W-:-:S00]  /*02d0*/  BRA `(.L_x_5) ;  /* 0xfffffffc00fc7947 */ /* 0x000fc0000383ffff */
[----:B------:R-:W-:-:S00]  /*02e0*/  NOP ;  /* 0x0000000000007918 */ /* 0x000fc00000000000 */
        /* <DEDUP_REMOVED lines=9> */
.L_x_6:


//--------------------- .nv.shared._Z17transfer_1d_arrayPim --------------------------
	.section	.nv.shared._Z17transfer_1d_arrayPim,"aw",@nobits
	.sectionflags	@""
	.align	16
.nv.shared._Z17transfer_1d_arrayPim:
	.zero		5128


//--------------------- .nv.shared.reserved.0     --------------------------
	.section	.nv.shared.reserved.0,"aw",@nobits
	.weak		__nv_reservedSMEM_offset_0_alias
	.size		__nv_reservedSMEM_offset_0_alias, 0, 64
	.other		__nv_reservedSMEM_offset_0_alias,@"STO_CUDA_RESERVED_SHARED STV_DEFAULT"
__nv_reservedSMEM_offset_0_alias:
	.zero		0
	.zero		64


//--------------------- .nv.constant0._Z17transfer_1d_arrayPim --------------------------
	.section	.nv.constant0._Z17transfer_1d_arrayPim,"a",@progbits
	.sectionflags	@""
	.align	4
.nv.constant0._Z17transfer_1d_arrayPim:
	.zero		912


//--------------------- SYMBOLS --------------------------

	.type		.nv.reservedSmem.offset0,@object
	.size		.nv.reservedSmem.offset0,0x4
	.type		.nv.reservedSmem.cap,@object
	.size		.nv.reservedSmem.cap,0x4
